//
// Generated by NVIDIA NVVM Compiler
//
// Compiler Build ID: CL-36424714
// Cuda compilation tools, release 13.0, V13.0.88
// Based on NVVM 20.0.0
//

.version 9.0
.target sm_100
.address_size 64

	// .globl	_Z7mat_mulPfS_S_iii

.visible .entry _Z7mat_mulPfS_S_iii(
	.param .u64 .ptr .align 1 _Z7mat_mulPfS_S_iii_param_0,
	.param .u64 .ptr .align 1 _Z7mat_mulPfS_S_iii_param_1,
	.param .u64 .ptr .align 1 _Z7mat_mulPfS_S_iii_param_2,
	.param .u32 _Z7mat_mulPfS_S_iii_param_3,
	.param .u32 _Z7mat_mulPfS_S_iii_param_4,
	.param .u32 _Z7mat_mulPfS_S_iii_param_5
)
{
	.reg .pred 	%p<13>;
	.reg .b32 	%r<43>;
	.reg .b32 	%f<68>;
	.reg .b64 	%rd<53>;

	ld.param.u64 	%rd7, [_Z7mat_mulPfS_S_iii_param_0];
	ld.param.u64 	%rd8, [_Z7mat_mulPfS_S_iii_param_1];
	ld.param.u64 	%rd6, [_Z7mat_mulPfS_S_iii_param_2];
	ld.param.u32 	%r20, [_Z7mat_mulPfS_S_iii_param_3];
	ld.param.u32 	%r18, [_Z7mat_mulPfS_S_iii_param_4];
	ld.param.u32 	%r19, [_Z7mat_mulPfS_S_iii_param_5];
	cvta.to.global.u64 	%rd1, %rd8;
	cvta.to.global.u64 	%rd2, %rd7;
	mov.u32 	%r22, %ctaid.x;
	mov.u32 	%r23, %ntid.x;
	mov.u32 	%r24, %tid.x;
	mad.lo.s32 	%r1, %r22, %r23, %r24;
	mov.u32 	%r25, %ctaid.y;
	mov.u32 	%r26, %ntid.y;
	mov.u32 	%r27, %tid.y;
	mad.lo.s32 	%r28, %r25, %r26, %r27;
	setp.gt.s32 	%p1, %r1, %r18;
	setp.gt.s32 	%p2, %r28, %r20;
	or.pred  	%p3, %p1, %p2;
	@%p3 bra 	$L__BB0_14;
	setp.lt.s32 	%p4, %r19, 1;
	mov.f32 	%f67, 0f00000000;
	@%p4 bra 	$L__BB0_13;
	mul.lo.s32 	%r3, %r19, %r28;
	and.b32  	%r4, %r19, 7;
	setp.lt.u32 	%p5, %r19, 8;
	mov.f32 	%f67, 0f00000000;
	mov.b32 	%r41, 0;
	@%p5 bra 	$L__BB0_5;
	and.b32  	%r41, %r19, 2147483640;
	neg.s32 	%r39, %r41;
	shl.b32 	%r7, %r18, 3;
	mul.wide.u32 	%rd9, %r3, 4;
	add.s64 	%rd10, %rd9, %rd2;
	add.s64 	%rd52, %rd10, 16;
	mov.f32 	%f67, 0f00000000;
	mul.wide.s32 	%rd13, %r18, 4;
	mov.u32 	%r38, %r1;
$L__BB0_4:
	.pragma "nounroll";
	ld.global.f32 	%f17, [%rd52+-16];
	mul.wide.s32 	%rd11, %r38, 4;
	add.s64 	%rd12, %rd1, %rd11;
	ld.global.f32 	%f18, [%rd12];
	fma.rn.f32 	%f19, %f17, %f18, %f67;
	ld.global.f32 	%f20, [%rd52+-12];
	add.s64 	%rd14, %rd12, %rd13;
	ld.global.f32 	%f21, [%rd14];
	fma.rn.f32 	%f22, %f20, %f21, %f19;
	ld.global.f32 	%f23, [%rd52+-8];
	add.s64 	%rd15, %rd14, %rd13;
	ld.global.f32 	%f24, [%rd15];
	fma.rn.f32 	%f25, %f23, %f24, %f22;
	ld.global.f32 	%f26, [%rd52+-4];
	add.s64 	%rd16, %rd15, %rd13;
	ld.global.f32 	%f27, [%rd16];
	fma.rn.f32 	%f28, %f26, %f27, %f25;
	ld.global.f32 	%f29, [%rd52];
	add.s64 	%rd17, %rd16, %rd13;
	ld.global.f32 	%f30, [%rd17];
	fma.rn.f32 	%f31, %f29, %f30, %f28;
	ld.global.f32 	%f32, [%rd52+4];
	add.s64 	%rd18, %rd17, %rd13;
	ld.global.f32 	%f33, [%rd18];
	fma.rn.f32 	%f34, %f32, %f33, %f31;
	ld.global.f32 	%f35, [%rd52+8];
	add.s64 	%rd19, %rd18, %rd13;
	ld.global.f32 	%f36, [%rd19];
	fma.rn.f32 	%f37, %f35, %f36, %f34;
	ld.global.f32 	%f38, [%rd52+12];
	add.s64 	%rd20, %rd19, %rd13;
	ld.global.f32 	%f39, [%rd20];
	fma.rn.f32 	%f67, %f38, %f39, %f37;
	add.s32 	%r39, %r39, 8;
	add.s32 	%r38, %r38, %r7;
	add.s64 	%rd52, %rd52, 32;
	setp.ne.s32 	%p6, %r39, 0;
	@%p6 bra 	$L__BB0_4;
$L__BB0_5:
	setp.eq.s32 	%p7, %r4, 0;
	@%p7 bra 	$L__BB0_13;
	and.b32  	%r13, %r19, 3;
	setp.lt.u32 	%p8, %r4, 4;
	@%p8 bra 	$L__BB0_8;
	add.s32 	%r30, %r41, %r3;
	mul.wide.u32 	%rd21, %r30, 4;
	add.s64 	%rd22, %rd2, %rd21;
	ld.global.f32 	%f41, [%rd22];
	mad.lo.s32 	%r31, %r41, %r18, %r1;
	mul.wide.s32 	%rd23, %r31, 4;
	add.s64 	%rd24, %rd1, %rd23;
	ld.global.f32 	%f42, [%rd24];
	fma.rn.f32 	%f43, %f41, %f42, %f67;
	cvt.u64.u32 	%rd25, %r3;
	cvt.u64.u32 	%rd26, %r41;
	add.s64 	%rd27, %rd26, %rd25;
	shl.b64 	%rd28, %rd27, 2;
	add.s64 	%rd29, %rd2, %rd28;
	ld.global.f32 	%f44, [%rd29+4];
	mul.wide.s32 	%rd30, %r18, 4;
	add.s64 	%rd31, %rd24, %rd30;
	ld.global.f32 	%f45, [%rd31];
	fma.rn.f32 	%f46, %f44, %f45, %f43;
	ld.global.f32 	%f47, [%rd29+8];
	add.s64 	%rd32, %rd31, %rd30;
	ld.global.f32 	%f48, [%rd32];
	fma.rn.f32 	%f49, %f47, %f48, %f46;
	ld.global.f32 	%f50, [%rd29+12];
	add.s64 	%rd33, %rd32, %rd30;
	ld.global.f32 	%f51, [%rd33];
	fma.rn.f32 	%f67, %f50, %f51, %f49;
	add.s32 	%r41, %r41, 4;
$L__BB0_8:
	setp.eq.s32 	%p9, %r13, 0;
	@%p9 bra 	$L__BB0_13;
	setp.eq.s32 	%p10, %r13, 1;
	@%p10 bra 	$L__BB0_11;
	add.s32 	%r32, %r41, %r3;
	mul.wide.u32 	%rd34, %r32, 4;
	add.s64 	%rd35, %rd2, %rd34;
	ld.global.f32 	%f53, [%rd35];
	mad.lo.s32 	%r33, %r41, %r18, %r1;
	mul.wide.s32 	%rd36, %r33, 4;
	add.s64 	%rd37, %rd1, %rd36;
	ld.global.f32 	%f54, [%rd37];
	fma.rn.f32 	%f55, %f53, %f54, %f67;
	cvt.u64.u32 	%rd38, %r3;
	cvt.u64.u32 	%rd39, %r41;
	add.s64 	%rd40, %rd39, %rd38;
	shl.b64 	%rd41, %rd40, 2;
	add.s64 	%rd42, %rd2, %rd41;
	ld.global.f32 	%f56, [%rd42+4];
	mul.wide.s32 	%rd43, %r18, 4;
	add.s64 	%rd44, %rd37, %rd43;
	ld.global.f32 	%f57, [%rd44];
	fma.rn.f32 	%f67, %f56, %f57, %f55;
	add.s32 	%r41, %r41, 2;
$L__BB0_11:
	and.b32  	%r34, %r19, 1;
	setp.eq.b32 	%p11, %r34, 1;
	not.pred 	%p12, %p11;
	@%p12 bra 	$L__BB0_13;
	add.s32 	%r35, %r41, %r3;
	mul.wide.u32 	%rd45, %r35, 4;
	add.s64 	%rd46, %rd2, %rd45;
	ld.global.f32 	%f58, [%rd46];
	mad.lo.s32 	%r36, %r41, %r18, %r1;
	mul.wide.s32 	%rd47, %r36, 4;
	add.s64 	%rd48, %rd1, %rd47;
	ld.global.f32 	%f59, [%rd48];
	fma.rn.f32 	%f67, %f58, %f59, %f67;
$L__BB0_13:
	mad.lo.s32 	%r37, %r18, %r28, %r1;
	cvta.to.global.u64 	%rd49, %rd6;
	mul.wide.s32 	%rd50, %r37, 4;
	add.s64 	%rd51, %rd49, %rd50;
	st.global.f32 	[%rd51], %f67;
$L__BB0_14:
	ret;

}


// ===== COMPILED SASS (sm_100) =====

	.target	sm_100

	.elftype	@"ET_EXEC"


//--------------------- .note.nv.tkinfo           --------------------------
	.section	.note.nv.tkinfo,"",@"SHT_NOTE"
	.sectionflags	@"SHF_NOTE_NV_TKINFO"
	.tkinfo
        /*0018*/ 	.word	0x00000002
        /*0030*/ 	.string	""
        /*0030*/ 	.string	"ptxas"
        /*0030*/ 	.string	"Cuda compilation tools, release 13.0, V13.0.88"
        /*0030*/ 	.string	"Build cuda_13.0.r13.0/compiler.36424714_0"
        /*0030*/ 	.string	"-arch sm_100 -m 64 "



//--------------------- .note.nv.cuinfo           --------------------------
	.section	.note.nv.cuinfo,"",@"SHT_NOTE"
	.sectionflags	@"SHF_NOTE_NV_CUINFO"
        /*0018*/ 	.short	0x0002
        /*001a*/ 	.short	0x0064
        /*001c*/ 	.short	0x0082
	.zero		2


//--------------------- .nv.info                  --------------------------
	.section	.nv.info,"",@"SHT_CUDA_INFO"
	.align	4


	//----- nvinfo : EIATTR_REGCOUNT
	.align		4
        /*0000*/ 	.byte	0x04, 0x2f
        /*0002*/ 	.short	(.L_1 - .L_0)
	.align		4
.L_0:
        /*0004*/ 	.word	index@(_Z7mat_mulPfS_S_iii)
        /*0008*/ 	.word	0x00000020


	//----- nvinfo : EIATTR_FRAME_SIZE
	.align		4
.L_1:
        /*000c*/ 	.byte	0x04, 0x11
        /*000e*/ 	.short	(.L_3 - .L_2)
	.align		4
.L_2:
        /*0010*/ 	.word	index@(_Z7mat_mulPfS_S_iii)
        /*0014*/ 	.word	0x00000000


	//----- nvinfo : EIATTR_MIN_STACK_SIZE
	.align		4
.L_3:
        /*0018*/ 	.byte	0x04, 0x12
        /*001a*/ 	.short	(.L_5 - .L_4)
	.align		4
.L_4:
        /*001c*/ 	.word	index@(_Z7mat_mulPfS_S_iii)
        /*0020*/ 	.word	0x00000000
.L_5:


//--------------------- .nv.compat                --------------------------
	.section	.nv.compat,"",@"SHT_CUDA_COMPAT_INFO"
	.align	4
        /*0000*/ 	.byte	0x02, 0x09, 0x00, 0x00, 0x02, 0x02, 0x01, 0x00, 0x02, 0x05, 0x05, 0x00, 0x03, 0x07, 0x01, 0x01
        /*0010*/ 	.byte	0x02, 0x03, 0x00, 0x00, 0x02, 0x06, 0x01, 0x00, 0x04, 0x0b, 0x08, 0x00, 0x09, 0x00, 0x00, 0x00
        /*0020*/ 	.byte	0x00, 0x00, 0x00, 0x00


//--------------------- .nv.info._Z7mat_mulPfS_S_iii --------------------------
	.section	.nv.info._Z7mat_mulPfS_S_iii,"",@"SHT_CUDA_INFO"
	.sectionflags	@""
	.align	4


	//----- nvinfo : EIATTR_CUDA_API_VERSION
	.align		4
        /*0000*/ 	.byte	0x04, 0x37
        /*0002*/ 	.short	(.L_7 - .L_6)
.L_6:
        /*0004*/ 	.word	0x00000082


	//----- nvinfo : EIATTR_KPARAM_INFO
	.align		4
.L_7:
        /*0008*/ 	.byte	0x04, 0x17
        /*000a*/ 	.short	(.L_9 - .L_8)
.L_8:
        /*000c*/ 	.word	0x00000000
        /*0010*/ 	.short	0x0005
        /*0012*/ 	.short	0x0020
        /*0014*/ 	.byte	0x00, 0xf0, 0x11, 0x00


	//----- nvinfo : EIATTR_KPARAM_INFO
	.align		4
.L_9:
        /*0018*/ 	.byte	0x04, 0x17
        /*001a*/ 	.short	(.L_11 - .L_10)
.L_10:
        /*001c*/ 	.word	0x00000000
        /*0020*/ 	.short	0x0004
        /*0022*/ 	.short	0x001c
        /*0024*/ 	.byte	0x00, 0xf0, 0x11, 0x00


	//----- nvinfo : EIATTR_KPARAM_INFO
	.align		4
.L_11:
        /*0028*/ 	.byte	0x04, 0x17
        /*002a*/ 	.short	(.L_13 - .L_12)
.L_12:
        /*002c*/ 	.word	0x00000000
        /*0030*/ 	.short	0x0003
        /*0032*/ 	.short	0x0018
        /*0034*/ 	.byte	0x00, 0xf0, 0x11, 0x00


	//----- nvinfo : EIATTR_KPARAM_INFO
	.align		4
.L_13:
        /*0038*/ 	.byte	0x04, 0x17
        /*003a*/ 	.short	(.L_15 - .L_14)
.L_14:
        /*003c*/ 	.word	0x00000000
        /*0040*/ 	.short	0x0002
        /*0042*/ 	.short	0x0010
        /*0044*/ 	.byte	0x00, 0xf5, 0x21, 0x00


	//----- nvinfo : EIATTR_KPARAM_INFO
	.align		4
.L_15:
        /*0048*/ 	.byte	0x04, 0x17
        /*004a*/ 	.short	(.L_17 - .L_16)
.L_16:
        /*004c*/ 	.word	0x00000000
        /*0050*/ 	.short	0x0001
        /*0052*/ 	.short	0x0008
        /*0054*/ 	.byte	0x00, 0xf5, 0x21, 0x00


	//----- nvinfo : EIATTR_KPARAM_INFO
	.align		4
.L_17:
        /*0058*/ 	.byte	0x04, 0x17
        /*005a*/ 	.short	(.L_19 - .L_18)
.L_18:
        /*005c*/ 	.word	0x00000000
        /*0060*/ 	.short	0x0000
        /*0062*/ 	.short	0x0000
        /*0064*/ 	.byte	0x00, 0xf5, 0x21, 0x00


	//----- nvinfo : EIATTR_SPARSE_MMA_MASK
	.align		4
.L_19:
        /*0068*/ 	.byte	0x03, 0x50
        /*006a*/ 	.short	0x0000


	//----- nvinfo : EIATTR_MAXREG_COUNT
	.align		4
        /*006c*/ 	.byte	0x03, 0x1b
        /*006e*/ 	.short	0x00ff


	//----- nvinfo : EIATTR_MERCURY_ISA_VERSION
	.align		4
        /*0070*/ 	.byte	0x03, 0x5f
        /*0072*/ 	.short	0x0101


	//----- nvinfo : EIATTR_VRC_CTA_INIT_COUNT
	.align		4
        /*0074*/ 	.byte	0x02, 0x4a
	.zero		1
	.zero		1


	//----- nvinfo : EIATTR_EXIT_INSTR_OFFSETS
	.align		4
        /*0078*/ 	.byte	0x04, 0x1c
        /*007a*/ 	.short	(.L_21 - .L_20)


	//   ....[0]....
.L_20:
        /*007c*/ 	.word	0x000000c0


	//   ....[1]....
        /*0080*/ 	.word	0x000008e0


	//----- nvinfo : EIATTR_CBANK_PARAM_SIZE
	.align		4
.L_21:
        /*0084*/ 	.byte	0x03, 0x19
        /*0086*/ 	.short	0x0024


	//----- nvinfo : EIATTR_PARAM_CBANK
	.align		4
        /*0088*/ 	.byte	0x04, 0x0a
        /*008a*/ 	.short	(.L_23 - .L_22)
	.align		4
.L_22:
        /*008c*/ 	.word	index@(.nv.constant0._Z7mat_mulPfS_S_iii)
        /*0090*/ 	.short	0x0380
        /*0092*/ 	.short	0x0024


	//----- nvinfo : EIATTR_SW_WAR
	.align		4
.L_23:
        /*0094*/ 	.byte	0x04, 0x36
        /*0096*/ 	.short	(.L_25 - .L_24)
.L_24:
        /*0098*/ 	.word	0x00000008
.L_25:


//--------------------- .nv.callgraph             --------------------------
	.section	.nv.callgraph,"",@"SHT_CUDA_CALLGRAPH"
	.align	4
	.sectionentsize	8
	.align		4
        /*0000*/ 	.word	0x00000000
	.align		4
        /*0004*/ 	.word	0xffffffff
	.align		4
        /*0008*/ 	.word	0x00000000
	.align		4
        /*000c*/ 	.word	0xfffffffe
	.align		4
        /*0010*/ 	.word	0x00000000
	.align		4
        /*0014*/ 	.word	0xfffffffd
	.align		4
        /*0018*/ 	.word	0x00000000
	.align		4
        /*001c*/ 	.word	0xfffffffc


//--------------------- .text._Z7mat_mulPfS_S_iii --------------------------
	.section	.text._Z7mat_mulPfS_S_iii,"ax",@progbits
	.align	128
        .global         _Z7mat_mulPfS_S_iii
        .type           _Z7mat_mulPfS_S_iii,@function
        .size           _Z7mat_mulPfS_S_iii,(.L_x_5 - _Z7mat_mulPfS_S_iii)
        .other          _Z7mat_mulPfS_S_iii,@"STO_CUDA_ENTRY STV_DEFAULT"
_Z7mat_mulPfS_S_iii:
.text._Z7mat_mulPfS_S_iii:
[----:B------:R-:W-:Y:S01]  /*0000*/  LDC R1, c[0x0][0x37c] ;  /* 0x0000df00ff017b82 */ /* 0x000fe20000000800 */
[----:B------:R-:W0:Y:S07]  /*0010*/  S2R R7, SR_TID.Y ;  /* 0x0000000000077919 */ /* 0x000e2e0000002200 */
[----:B------:R-:W1:Y:S01]  /*0020*/  LDC R18, c[0x0][0x360] ;  /* 0x0000d800ff127b82 */ /* 0x000e620000000800 */
[----:B------:R-:W1:Y:S07]  /*0030*/  S2R R5, SR_TID.X ;  /* 0x0000000000057919 */ /* 0x000e6e0000002100 */
[----:B------:R-:W0:Y:S08]  /*0040*/  S2UR UR5, SR_CTAID.Y ;  /* 0x00000000000579c3 */ /* 0x000e300000002600 */
[----:B------:R-:W0:Y:S08]  /*0050*/  LDC R0, c[0x0][0x364] ;  /* 0x0000d900ff007b82 */ /* 0x000e300000000800 */
[----:B------:R-:W1:Y:S08]  /*0060*/  S2UR UR4, SR_CTAID.X ;  /* 0x00000000000479c3 */ /* 0x000e700000002500 */
[----:B------:R-:W2:Y:S01]  /*0070*/  LDC.64 R2, c[0x0][0x398] ;  /* 0x0000e600ff027b82 */ /* 0x000ea20000000a00 */
[----:B0-----:R-:W-:-:S02]  /*0080*/  IMAD R0, R0, UR5, R7 ;  /* 0x0000000500007c24 */ /* 0x001fc4000f8e0207 */
[----:B-1----:R-:W-:-:S03]  /*0090*/  IMAD R18, R18, UR4, R5 ;  /* 0x0000000412127c24 */ /* 0x002fc6000f8e0205 */
[----:B--2---:R-:W-:-:S04]  /*00a0*/  ISETP.GT.AND P0, PT, R0, R2, PT ;  /* 0x000000020000720c */ /* 0x004fc80003f04270 */
[----:B------:R-:W-:-:S13]  /*00b0*/  ISETP.GT.OR P0, PT, R18, R3, P0 ;  /* 0x000000031200720c */ /* 0x000fda0000704670 */
[----:B------:R-:W-:Y:S05]  /*00c0*/  @P0 EXIT ;  /* 0x000000000000094d */ /* 0x000fea0003800000 */
[----:B------:R-:W0:Y:S01]  /*00d0*/  LDC R19, c[0x0][0x3a0] ;  /* 0x0000e800ff137b82 */ /* 0x000e220000000800 */
[----:B------:R-:W1:Y:S01]  /*00e0*/  LDCU.64 UR4, c[0x0][0x358] ;  /* 0x00006b00ff0477ac */ /* 0x000e620008000a00 */
[----:B------:R-:W-:Y:S01]  /*00f0*/  HFMA2 R24, -RZ, RZ, 0, 0 ;  /* 0x00000000ff187431 */ /* 0x000fe200000001ff */
[----:B0-----:R-:W-:-:S13]  /*0100*/  ISETP.GE.AND P0, PT, R19, 0x1, PT ;  /* 0x000000011300780c */ /* 0x001fda0003f06270 */
[----:B-1----:R-:W-:Y:S05]  /*0110*/  @!P0 BRA `(.L_x_0) ;  /* 0x0000000400e08947 */ /* 0x002fea0003800000 */
[C---:B------:R-:W-:Y:S01]  /*0120*/  ISETP.GE.U32.AND P1, PT, R19.reuse, 0x8, PT ;  /* 0x000000081300780c */ /* 0x040fe20003f26070 */
[----:B------:R-:W-:Y:S01]  /*0130*/  IMAD R20, R0, R19, RZ ;  /* 0x0000001300147224 */ /* 0x000fe200078e02ff */
[----:B------:R-:W-:Y:S02]  /*0140*/  LOP3.LUT R27, R19, 0x7, RZ, 0xc0, !PT ;  /* 0x00000007131b7812 */ /* 0x000fe400078ec0ff */
[----:B------:R-:W-:Y:S02]  /*0150*/  MOV R24, RZ ;  /* 0x000000ff00187202 */ /* 0x000fe40000000f00 */
[----:B------:R-:W-:Y:S02]  /*0160*/  ISETP.NE.AND P0, PT, R27, RZ, PT ;  /* 0x000000ff1b00720c */ /* 0x000fe40003f05270 */
[----:B------:R-:W-:-:S05]  /*0170*/  MOV R21, RZ ;  /* 0x000000ff00157202 */ /* 0x000fca0000000f00 */
[----:B------:R-:W-:Y:S06]  /*0180*/  @!P1 BRA `(.L_x_1) ;  /* 0x0000000000c49947 */ /* 0x000fec0003800000 */
[----:B------:R-:W0:Y:S01]  /*0190*/  LDC.64 R4, c[0x0][0x380] ;  /* 0x0000e000ff047b82 */ /* 0x000e220000000a00 */
[----:B------:R-:W-:Y:S02]  /*01a0*/  LOP3.LUT R21, R19, 0x7ffffff8, RZ, 0xc0, !PT ;  /* 0x7ffffff813157812 */ /* 0x000fe400078ec0ff */
[----:B------:R-:W-:Y:S02]  /*01b0*/  MOV R24, RZ ;  /* 0x000000ff00187202 */ /* 0x000fe40000000f00 */
[----:B------:R-:W-:Y:S02]  /*01c0*/  MOV R2, R18 ;  /* 0x0000001200027202 */ /* 0x000fe40000000f00 */
[----:B------:R-:W-:Y:S01]  /*01d0*/  IADD3 R22, PT, PT, -R21, RZ, RZ ;  /* 0x000000ff15167210 */ /* 0x000fe20007ffe1ff */
[----:B0-----:R-:W-:-:S03]  /*01e0*/  IMAD.WIDE.U32 R4, R20, 0x4, R4 ;  /* 0x0000000414047825 */ /* 0x001fc600078e0004 */
[----:B------:R-:W-:-:S04]  /*01f0*/  IADD3 R6, P1, PT, R4, 0x10, RZ ;  /* 0x0000001004067810 */ /* 0x000fc80007f3e0ff */
[----:B------:R-:W-:-:S09]  /*0200*/  IADD3.X R7, PT, PT, RZ, R5, RZ, P1, !PT ;  /* 0x00000005ff077210 */ /* 0x000fd20000ffe4ff */
.L_x_2:
[----:B------:R-:W0:Y:S01]  /*0210*/  LDC.64 R16, c[0x0][0x388] ;  /* 0x0000e200ff107b82 */ /* 0x000e220000000a00 */
[----:B------:R-:W-:Y:S02]  /*0220*/  MOV R4, R6 ;  /* 0x0000000600047202 */ /* 0x000fe40000000f00 */
[----:B------:R-:W-:-:S05]  /*0230*/  MOV R5, R7 ;  /* 0x0000000700057202 */ /* 0x000fca0000000f00 */
[----:B------:R-:W2:Y:S04]  /*0240*/  LDG.E R25, desc[UR4][R4.64+-0x10] ;  /* 0xfffff00404197981 */ /* 0x000ea8000c1e1900 */
[----:B------:R-:W3:Y:S04]  /*0250*/  LDG.E R23, desc[UR4][R4.64+-0xc] ;  /* 0xfffff40404177981 */ /* 0x000ee8000c1e1900 */
[----:B------:R-:W4:Y:S04]  /*0260*/  LDG.E R29, desc[UR4][R4.64+-0x8] ;  /* 0xfffff804041d7981 */ /* 0x000f28000c1e1900 */
[----:B------:R-:W5:Y:S01]  /*0270*/  LDG.E R28, desc[UR4][R4.64+-0x4] ;  /* 0xfffffc04041c7981 */ /* 0x000f62000c1e1900 */
[----:B0-----:R-:W-:-:S05]  /*0280*/  IMAD.WIDE R16, R2, 0x4, R16 ;  /* 0x0000000402107825 */ /* 0x001fca00078e0210 */
[----:B------:R0:W2:Y:S01]  /*0290*/  LDG.E R26, desc[UR4][R16.64] ;  /* 0x00000004101a7981 */ /* 0x0000a2000c1e1900 */
[----:B------:R-:W-:-:S04]  /*02a0*/  IMAD.WIDE R14, R3, 0x4, R16 ;  /* 0x00000004030e7825 */ /* 0x000fc800078e0210 */
[C---:B------:R-:W-:Y:S02]  /*02b0*/  IMAD.WIDE R6, R3.reuse, 0x4, R14 ;  /* 0x0000000403067825 */ /* 0x040fe400078e020e */
[----:B------:R-:W3:Y:S02]  /*02c0*/  LDG.E R14, desc[UR4][R14.64] ;  /* 0x000000040e0e7981 */ /* 0x000ee4000c1e1900 */
[C---:B------:R-:W-:Y:S02]  /*02d0*/  IMAD.WIDE R10, R3.reuse, 0x4, R6 ;  /* 0x00000004030a7825 */ /* 0x040fe400078e0206 */
[----:B------:R-:W4:Y:S02]  /*02e0*/  LDG.E R6, desc[UR4][R6.64] ;  /* 0x0000000406067981 */ /* 0x000f24000c1e1900 */
[C---:B------:R-:W-:Y:S02]  /*02f0*/  IMAD.WIDE R8, R3.reuse, 0x4, R10 ;  /* 0x0000000403087825 */ /* 0x040fe400078e020a */
[----:B------:R-:W5:Y:S02]  /*0300*/  LDG.E R10, desc[UR4][R10.64] ;  /* 0x000000040a0a7981 */ /* 0x000f64000c1e1900 */
[----:B------:R-:W-:-:S02]  /*0310*/  IMAD.WIDE R12, R3, 0x4, R8 ;  /* 0x00000004030c7825 */ /* 0x000fc400078e0208 */
[----:B------:R-:W5:Y:S04]  /*0320*/  LDG.E R7, desc[UR4][R4.64] ;  /* 0x0000000404077981 */ /* 0x000f68000c1e1900 */
[----:B------:R-:W5:Y:S01]  /*0330*/  LDG.E R8, desc[UR4][R8.64] ;  /* 0x0000000408087981 */ /* 0x000f62000c1e1900 */
[----:B0-----:R-:W-:-:S03]  /*0340*/  IMAD.WIDE R16, R3, 0x4, R12 ;  /* 0x0000000403107825 */ /* 0x001fc600078e020c */
[----:B------:R-:W5:Y:S04]  /*0350*/  LDG.E R12, desc[UR4][R12.64] ;  /* 0x000000040c0c7981 */ /* 0x000f68000c1e1900 */
[----:B------:R-:W5:Y:S04]  /*0360*/  LDG.E R15, desc[UR4][R16.64] ;  /* 0x00000004100f7981 */ /* 0x000f68000c1e1900 */
[----:B------:R-:W5:Y:S04]  /*0370*/  LDG.E R9, desc[UR4][R4.64+0x4] ;  /* 0x0000040404097981 */ /* 0x000f68000c1e1900 */
[----:B------:R-:W5:Y:S01]  /*0380*/  LDG.E R11, desc[UR4][R4.64+0xc] ;  /* 0x00000c04040b7981 */ /* 0x000f62000c1e1900 */
[----:B--2---:R-:W-:Y:S01]  /*0390*/  FFMA R26, R25, R26, R24 ;  /* 0x0000001a191a7223 */ /* 0x004fe20000000018 */
[----:B------:R-:W-:-:S02]  /*03a0*/  IMAD.WIDE R24, R3, 0x4, R16 ;  /* 0x0000000403187825 */ /* 0x000fc400078e0210 */
[----:B------:R-:W2:Y:S04]  /*03b0*/  LDG.E R16, desc[UR4][R4.64+0x8] ;  /* 0x0000080404107981 */ /* 0x000ea8000c1e1900 */
[----:B------:R-:W2:Y:S01]  /*03c0*/  LDG.E R24, desc[UR4][R24.64] ;  /* 0x0000000418187981 */ /* 0x000ea2000c1e1900 */
[----:B---3--:R-:W-:Y:S01]  /*03d0*/  FFMA R14, R23, R14, R26 ;  /* 0x0000000e170e7223 */ /* 0x008fe2000000001a */
[----:B------:R-:W-:-:S03]  /*03e0*/  IADD3 R22, PT, PT, R22, 0x8, RZ ;  /* 0x0000000816167810 */ /* 0x000fc60007ffe0ff */
[----:B----4-:R-:W-:Y:S01]  /*03f0*/  FFMA R29, R29, R6, R14 ;  /* 0x000000061d1d7223 */ /* 0x010fe2000000000e */
[----:B------:R-:W-:-:S03]  /*0400*/  ISETP.NE.AND P1, PT, R22, RZ, PT ;  /* 0x000000ff1600720c */ /* 0x000fc60003f25270 */
[----:B-----5:R-:W-:Y:S01]  /*0410*/  FFMA R10, R28, R10, R29 ;  /* 0x0000000a1c0a7223 */ /* 0x020fe2000000001d */
[----:B------:R-:W-:-:S03]  /*0420*/  IADD3 R6, P2, PT, R4, 0x20, RZ ;  /* 0x0000002004067810 */ /* 0x000fc60007f5e0ff */
[----:B------:R-:W-:Y:S01]  /*0430*/  FFMA R8, R7, R8, R10 ;  /* 0x0000000807087223 */ /* 0x000fe2000000000a */
[----:B------:R-:W-:Y:S02]  /*0440*/  IADD3.X R7, PT, PT, RZ, R5, RZ, P2, !PT ;  /* 0x00000005ff077210 */ /* 0x000fe400017fe4ff */
[----:B------:R-:W-:Y:S01]  /*0450*/  LEA R2, R3, R2, 0x3 ;  /* 0x0000000203027211 */ /* 0x000fe200078e18ff */
[----:B------:R-:W-:-:S04]  /*0460*/  FFMA R9, R9, R12, R8 ;  /* 0x0000000c09097223 */ /* 0x000fc80000000008 */
[----:B--2---:R-:W-:-:S04]  /*0470*/  FFMA R16, R16, R15, R9 ;  /* 0x0000000f10107223 */ /* 0x004fc80000000009 */
[----:B------:R-:W-:Y:S01]  /*0480*/  FFMA R24, R11, R24, R16 ;  /* 0x000000180b187223 */ /* 0x000fe20000000010 */
[----:B------:R-:W-:Y:S06]  /*0490*/  @P1 BRA `(.L_x_2) ;  /* 0xfffffffc005c1947 */ /* 0x000fec000383ffff */
.L_x_1:
[----:B------:R-:W-:Y:S05]  /*04a0*/  @!P0 BRA `(.L_x_0) ;  /* 0x0000000000fc8947 */ /* 0x000fea0003800000 */
[----:B------:R-:W-:Y:S02]  /*04b0*/  ISETP.GE.U32.AND P1, PT, R27, 0x4, PT ;  /* 0x000000041b00780c */ /* 0x000fe40003f26070 */
[----:B------:R-:W-:-:S04]  /*04c0*/  LOP3.LUT R2, R19, 0x3, RZ, 0xc0, !PT ;  /* 0x0000000313027812 */ /* 0x000fc800078ec0ff */
[----:B------:R-:W-:-:S07]  /*04d0*/  ISETP.NE.AND P0, PT, R2, RZ, PT ;  /* 0x000000ff0200720c */ /* 0x000fce0003f05270 */
[----:B------:R-:W-:Y:S06]  /*04e0*/  @!P1 BRA `(.L_x_3) ;  /* 0x00000000006c9947 */ /* 0x000fec0003800000 */
[----:B------:R-:W0:Y:S01]  /*04f0*/  LDC.64 R6, c[0x0][0x388] ;  /* 0x0000e200ff067b82 */ /* 0x000e220000000a00 */
[----:B------:R-:W1:Y:S01]  /*0500*/  LDCU.64 UR6, c[0x0][0x380] ;  /* 0x00007000ff0677ac */ /* 0x000e620008000a00 */
[----:B------:R-:W-:Y:S01]  /*0510*/  IMAD R9, R21, R3, R18 ;  /* 0x0000000315097224 */ /* 0x000fe200078e0212 */
[CC--:B------:R-:W-:Y:S02]  /*0520*/  IADD3 R5, PT, PT, R20.reuse, R21.reuse, RZ ;  /* 0x0000001514057210 */ /* 0x0c0fe40007ffe0ff */
[----:B------:R-:W-:-:S03]  /*0530*/  IADD3 R10, P1, PT, R20, R21, RZ ;  /* 0x00000015140a7210 */ /* 0x000fc60007f3e0ff */
[----:B------:R-:W2:Y:S01]  /*0540*/  LDC.64 R14, c[0x0][0x380] ;  /* 0x0000e000ff0e7b82 */ /* 0x000ea20000000a00 */
[----:B0-----:R-:W-:-:S04]  /*0550*/  IMAD.WIDE R6, R9, 0x4, R6 ;  /* 0x0000000409067825 */ /* 0x001fc800078e0206 */
[----:B------:R-:W-:Y:S02]  /*0560*/  IMAD.WIDE R8, R3, 0x4, R6 ;  /* 0x0000000403087825 */ /* 0x000fe400078e0206 */
[----:B------:R-:W3:Y:S02]  /*0570*/  LDG.E R6, desc[UR4][R6.64] ;  /* 0x0000000406067981 */ /* 0x000ee4000c1e1900 */
[----:B--2---:R-:W-:Y:S01]  /*0580*/  IMAD.WIDE.U32 R14, R5, 0x4, R14 ;  /* 0x00000004050e7825 */ /* 0x004fe200078e000e */
[----:B------:R-:W-:Y:S02]  /*0590*/  IADD3.X R5, PT, PT, RZ, RZ, RZ, P1, !PT ;  /* 0x000000ffff057210 */ /* 0x000fe40000ffe4ff */
[----:B-1----:R-:W-:-:S03]  /*05a0*/  LEA R4, P1, R10, UR6, 0x2 ;  /* 0x000000060a047c11 */ /* 0x002fc6000f8210ff */
[----:B------:R-:W3:Y:S01]  /*05b0*/  LDG.E R15, desc[UR4][R14.64] ;  /* 0x000000040e0f7981 */ /* 0x000ee2000c1e1900 */
[----:B------:R-:W-:Y:S01]  /*05c0*/  LEA.HI.X R5, R10, UR7, R5, 0x2, P1 ;  /* 0x000000070a057c11 */ /* 0x000fe200088f1405 */
[C---:B------:R-:W-:Y:S02]  /*05d0*/  IMAD.WIDE R10, R3.reuse, 0x4, R8 ;  /* 0x00000004030a7825 */ /* 0x040fe400078e0208 */
[----:B------:R-:W2:Y:S04]  /*05e0*/  LDG.E R8, desc[UR4][R8.64] ;  /* 0x0000000408087981 */ /* 0x000ea8000c1e1900 */
[----:B------:R-:W2:Y:S01]  /*05f0*/  LDG.E R17, desc[UR4][R4.64+0x4] ;  /* 0x0000040404117981 */ /* 0x000ea2000c1e1900 */
[----:B------:R-:W-:-:S03]  /*0600*/  IMAD.WIDE R12, R3, 0x4, R10 ;  /* 0x00000004030c7825 */ /* 0x000fc600078e020a */
[----:B------:R-:W4:Y:S04]  /*0610*/  LDG.E R22, desc[UR4][R10.64] ;  /* 0x000000040a167981 */ /* 0x000f28000c1e1900 */
[----:B------:R-:W4:Y:S04]  /*0620*/  LDG.E R16, desc[UR4][R4.64+0x8] ;  /* 0x0000080404107981 */ /* 0x000f28000c1e1900 */
[----:B------:R-:W5:Y:S04]  /*0630*/  LDG.E R23, desc[UR4][R4.64+0xc] ;  /* 0x00000c0404177981 */ /* 0x000f68000c1e1900 */
[----:B------:R-:W5:Y:S01]  /*0640*/  LDG.E R12, desc[UR4][R12.64] ;  /* 0x000000040c0c7981 */ /* 0x000f62000c1e1900 */
[----:B------:R-:W-:Y:S01]  /*0650*/  IADD3 R21, PT, PT, R21, 0x4, RZ ;  /* 0x0000000415157810 */ /* 0x000fe20007ffe0ff */
[----:B---3--:R-:W-:-:S04]  /*0660*/  FFMA R24, R15, R6, R24 ;  /* 0x000000060f187223 */ /* 0x008fc80000000018 */
[----:B--2---:R-:W-:-:S04]  /*0670*/  FFMA R17, R17, R8, R24 ;  /* 0x0000000811117223 */ /* 0x004fc80000000018 */
[----:B----4-:R-:W-:-:S04]  /*0680*/  FFMA R16, R16, R22, R17 ;  /* 0x0000001610107223 */ /* 0x010fc80000000011 */
[----:B-----5:R-:W-:-:S07]  /*0690*/  FFMA R24, R23, R12, R16 ;  /* 0x0000000c17187223 */ /* 0x020fce0000000010 */
.L_x_3:
[----:B------:R-:W-:Y:S05]  /*06a0*/  @!P0 BRA `(.L_x_0) ;  /* 0x00000000007c8947 */ /* 0x000fea0003800000 */
[----:B------:R-:W-:Y:S01]  /*06b0*/  ISETP.NE.AND P1, PT, R2, 0x1, PT ;  /* 0x000000010200780c */ /* 0x000fe20003f25270 */
[----:B------:R-:W0:Y:S01]  /*06c0*/  LDC.64 R12, c[0x0][0x380] ;  /* 0x0000e000ff0c7b82 */ /* 0x000e220000000a00 */
[----:B------:R-:W-:-:S04]  /*06d0*/  LOP3.LUT R19, R19, 0x1, RZ, 0xc0, !PT ;  /* 0x0000000113137812 */ /* 0x000fc800078ec0ff */
[----:B------:R-:W-:-:S03]  /*06e0*/  ISETP.NE.U32.AND P0, PT, R19, 0x1, PT ;  /* 0x000000011300780c */ /* 0x000fc60003f05070 */
[----:B------:R-:W1:Y:S04]  /*06f0*/  LDC.64 R10, c[0x0][0x388] ;  /* 0x0000e200ff0a7b82 */ /* 0x000e680000000a00 */
[CC--:B------:R-:W-:Y:S02]  /*0700*/  @P1 IADD3 R15, PT, PT, R20.reuse, R21.reuse, RZ ;  /* 0x00000015140f1210 */ /* 0x0c0fe40007ffe0ff */
[----:B------:R-:W-:Y:S02]  /*0710*/  @P1 IADD3 R2, P2, PT, R20, R21, RZ ;  /* 0x0000001514021210 */ /* 0x000fe40007f5e0ff */
[----:B------:R-:W2:Y:S02]  /*0720*/  @P1 LDC.64 R4, c[0x0][0x380] ;  /* 0x0000e000ff041b82 */ /* 0x000ea40000000a00 */
[----:B------:R-:W-:-:S06]  /*0730*/  @P1 IADD3.X R14, PT, PT, RZ, RZ, RZ, P2, !PT ;  /* 0x000000ffff0e1210 */ /* 0x000fcc00017fe4ff */
[----:B------:R-:W3:Y:S01]  /*0740*/  LDC.64 R6, c[0x0][0x380] ;  /* 0x0000e000ff067b82 */ /* 0x000ee20000000a00 */
[----:B0-----:R-:W-:-:S04]  /*0750*/  @P1 IMAD.WIDE.U32 R12, R15, 0x4, R12 ;  /* 0x000000040f0c1825 */ /* 0x001fc800078e000c */
[C---:B------:R-:W-:Y:S01]  /*0760*/  @P1 IMAD R15, R21.reuse, R3, R18 ;  /* 0x00000003150f1224 */ /* 0x040fe200078e0212 */
[----:B------:R-:W-:Y:S01]  /*0770*/  @P1 IADD3 R21, PT, PT, R21, 0x2, RZ ;  /* 0x0000000215151810 */ /* 0x000fe20007ffe0ff */
[----:B------:R-:W4:Y:S01]  /*0780*/  @P1 LDG.E R13, desc[UR4][R12.64] ;  /* 0x000000040c0d1981 */ /* 0x000f22000c1e1900 */
[----:B------:R-:W0:Y:S01]  /*0790*/  LDC.64 R8, c[0x0][0x388] ;  /* 0x0000e200ff087b82 */ /* 0x000e220000000a00 */
[----:B-1----:R-:W-:Y:S01]  /*07a0*/  @P1 IMAD.WIDE R10, R15, 0x4, R10 ;  /* 0x000000040f0a1825 */ /* 0x002fe200078e020a */
[----:B------:R-:W-:Y:S02]  /*07b0*/  @!P0 IADD3 R17, PT, PT, R20, R21, RZ ;  /* 0x0000001514118210 */ /* 0x000fe40007ffe0ff */
[----:B--2---:R-:W-:Y:S01]  /*07c0*/  @P1 LEA R4, P2, R2, R4, 0x2 ;  /* 0x0000000402041211 */ /* 0x004fe200078410ff */
[----:B------:R-:W-:-:S03]  /*07d0*/  @!P0 IMAD R21, R21, R3, R18 ;  /* 0x0000000315158224 */ /* 0x000fc600078e0212 */
[----:B------:R-:W-:Y:S01]  /*07e0*/  @P1 LEA.HI.X R5, R2, R5, R14, 0x2, P2 ;  /* 0x0000000502051211 */ /* 0x000fe200010f140e */
[----:B------:R-:W-:Y:S01]  /*07f0*/  @P1 IMAD.WIDE R14, R3, 0x4, R10 ;  /* 0x00000004030e1825 */ /* 0x000fe200078e020a */
[----:B------:R-:W4:Y:S03]  /*0800*/  @P1 LDG.E R2, desc[UR4][R10.64] ;  /* 0x000000040a021981 */ /* 0x000f26000c1e1900 */
[----:B---3--:R-:W-:Y:S01]  /*0810*/  @!P0 IMAD.WIDE.U32 R6, R17, 0x4, R6 ;  /* 0x0000000411068825 */ /* 0x008fe200078e0006 */
[----:B------:R-:W2:Y:S04]  /*0820*/  @P1 LDG.E R5, desc[UR4][R4.64+0x4] ;  /* 0x0000040404051981 */ /* 0x000ea8000c1e1900 */
[----:B------:R-:W2:Y:S01]  /*0830*/  @P1 LDG.E R14, desc[UR4][R14.64] ;  /* 0x000000040e0e1981 */ /* 0x000ea2000c1e1900 */
[----:B0-----:R-:W-:-:S03]  /*0840*/  @!P0 IMAD.WIDE R8, R21, 0x4, R8 ;  /* 0x0000000415088825 */ /* 0x001fc600078e0208 */
[----:B------:R-:W3:Y:S04]  /*0850*/  @!P0 LDG.E R7, desc[UR4][R6.64] ;  /* 0x0000000406078981 */ /* 0x000ee8000c1e1900 */
[----:B------:R-:W3:Y:S01]  /*0860*/  @!P0 LDG.E R8, desc[UR4][R8.64] ;  /* 0x0000000408088981 */ /* 0x000ee2000c1e1900 */
[----:B----4-:R-:W-:-:S04]  /*0870*/  @P1 FFMA R2, R13, R2, R24 ;  /* 0x000000020d021223 */ /* 0x010fc80000000018 */
[----:B--2---:R-:W-:-:S04]  /*0880*/  @P1 FFMA R24, R5, R14, R2 ;  /* 0x0000000e05181223 */ /* 0x004fc80000000002 */
[----:B---3--:R-:W-:-:S07]  /*0890*/  @!P0 FFMA R24, R7, R8, R24 ;  /* 0x0000000807188223 */ /* 0x008fce0000000018 */
.L_x_0:
[----:B------:R-:W0:Y:S01]  /*08a0*/  LDC.64 R4, c[0x0][0x390] ;  /* 0x0000e400ff047b82 */ /* 0x000e220000000a00 */
[----:B------:R-:W-:-:S04]  /*08b0*/  IMAD R3, R0, R3, R18 ;  /* 0x0000000300037224 */ /* 0x000fc800078e0212 */
[----:B0-----:R-:W-:-:S05]  /*08c0*/  IMAD.WIDE R2, R3, 0x4, R4 ;  /* 0x0000000403027825 */ /* 0x001fca00078e0204 */
[----:B------:R-:W-:Y:S01]  /*08d0*/  STG.E desc[UR4][R2.64], R24 ;  /* 0x0000001802007986 */ /* 0x000fe2000c101904 */
[----:B------:R-:W-:Y:S05]  /*08e0*/  EXIT ;  /* 0x000000000000794d */ /* 0x000fea0003800000 */
.L_x_4:
[----:B------:R-:W-:-:S00]  /*08f0*/  BRA `(.L_x_4) ;  /* 0xfffffffc00fc7947 */ /* 0x000fc0000383ffff */
[----:B------:R-:W-:-:S00]  /*0900*/  NOP ;  /* 0x0000000000007918 */ /* 0x000fc00000000000 */
[----:B------:R-:W-:-:S00]  /*0910*/  NOP ;  /* 0x0000000000007918 */ /* 0x000fc00000000000 */
[----:B------:R-:W-:-:S00]  /*0920*/  NOP ;  /* 0x0000000000007918 */ /* 0x000fc00000000000 */
[----:B------:R-:W-:-:S00]  /*0930*/  NOP ;  /* 0x0000000000007918 */ /* 0x000fc00000000000 */
[----:B------:R-:W-:-:S00]  /*0940*/  NOP ;  /* 0x0000000000007918 */ /* 0x000fc00000000000 */
[----:B------:R-:W-:-:S00]  /*0950*/  NOP ;  /* 0x0000000000007918 */ /* 0x000fc00000000000 */
[----:B------:R-:W-:-:S00]  /*0960*/  NOP ;  /* 0x0000000000007918 */ /* 0x000fc00000000000 */
[----:B------:R-:W-:-:S00]  /*0970*/  NOP ;  /* 0x0000000000007918 */ /* 0x000fc00000000000 */
.L_x_5:


//--------------------- .nv.shared.reserved.0     --------------------------
	.section	.nv.shared.reserved.0,"aw",@nobits
	.weak		__nv_reservedSMEM_offset_0_alias
	.size		__nv_reservedSMEM_offset_0_alias, 0, 64
	.other		__nv_reservedSMEM_offset_0_alias,@"STO_CUDA_RESERVED_SHARED STV_DEFAULT"
__nv_reservedSMEM_offset_0_alias:
	.zero		0
	.zero		64


//--------------------- .nv.constant0._Z7mat_mulPfS_S_iii --------------------------
	.section	.nv.constant0._Z7mat_mulPfS_S_iii,"a",@progbits
	.sectionflags	@""
	.align	4
.nv.constant0._Z7mat_mulPfS_S_iii:
	.zero		932


//--------------------- SYMBOLS --------------------------

	.type		.nv.reservedSmem.offset0,@object
	.size		.nv.reservedSmem.offset0,0x4
